	.headerflags	@"EF_CUDA_TEXMODE_UNIFIED EF_CUDA_64BIT_ADDRESS EF_CUDA_ACCELERATORS EF_CUDA_SM90 EF_CUDA_VIRTUAL_SM(EF_CUDA_SM90)"
	.elftype	@"ET_EXEC"


//--------------------- .nv.info                  --------------------------
	.section	.nv.info,"",@"SHT_CUDA_INFO"
	.align	4


	//----- nvinfo : EIATTR_REGCOUNT
	.align		4
        /*0000*/ 	.byte	0x04, 0x2f
        /*0002*/ 	.short	(.L_1 - .L_0)
	.align		4
.L_0:
        /*0004*/ 	.word	index@(triton_per_fused_mean_mul_sigmoid_17)
        /*0008*/ 	.word	0x0000000c


	//----- nvinfo : EIATTR_MIN_STACK_SIZE
	.align		4
.L_1:
        /*000c*/ 	.byte	0x04, 0x12
        /*000e*/ 	.short	(.L_3 - .L_2)
	.align		4
.L_2:
        /*0010*/ 	.word	index@(triton_per_fused_mean_mul_sigmoid_17)
        /*0014*/ 	.word	0x00000000


	//----- nvinfo : EIATTR_FRAME_SIZE
	.align		4
.L_3:
        /*0018*/ 	.byte	0x04, 0x11
        /*001a*/ 	.short	(.L_5 - .L_4)
	.align		4
.L_4:
        /*001c*/ 	.word	index@(triton_per_fused_mean_mul_sigmoid_17)
        /*0020*/ 	.word	0x00000000


	//----- nvinfo : EIATTR_MIN_STACK_SIZE
	.align		4
.L_5:
        /*0024*/ 	.byte	0x04, 0x12
        /*0026*/ 	.short	(.L_7 - .L_6)
	.align		4
.L_6:
        /*0028*/ 	.word	index@(triton_per_fused_mean_mul_sigmoid_17)
        /*002c*/ 	.word	0x00000000
.L_7:


//--------------------- .nv.info.triton_per_fused_mean_mul_sigmoid_17 --------------------------
	.section	.nv.info.triton_per_fused_mean_mul_sigmoid_17,"",@"SHT_CUDA_INFO"
	.sectionflags	@""
	.align	4


	//----- nvinfo : EIATTR_CUDA_API_VERSION
	.align		4
        /*0000*/ 	.byte	0x04, 0x37
        /*0002*/ 	.short	(.L_9 - .L_8)
.L_8:
        /*0004*/ 	.word	0x0000007c


	//----- nvinfo : EIATTR_KPARAM_INFO
	.align		4
.L_9:
        /*0008*/ 	.byte	0x04, 0x17
        /*000a*/ 	.short	(.L_11 - .L_10)
.L_10:
        /*000c*/ 	.word	0x00000000
        /*0010*/ 	.short	0x0003
        /*0012*/ 	.short	0x0014
        /*0014*/ 	.byte	0x00, 0xf0, 0x11, 0x00


	//----- nvinfo : EIATTR_KPARAM_INFO
	.align		4
.L_11:
        /*0018*/ 	.byte	0x04, 0x17
        /*001a*/ 	.short	(.L_13 - .L_12)
.L_12:
        /*001c*/ 	.word	0x00000000
        /*0020*/ 	.short	0x0002
        /*0022*/ 	.short	0x0010
        /*0024*/ 	.byte	0x00, 0xf0, 0x11, 0x00


	//----- nvinfo : EIATTR_KPARAM_INFO
	.align		4
.L_13:
        /*0028*/ 	.byte	0x04, 0x17
        /*002a*/ 	.short	(.L_15 - .L_14)
.L_14:
        /*002c*/ 	.word	0x00000000
        /*0030*/ 	.short	0x0001
        /*0032*/ 	.short	0x0008
        /*0034*/ 	.byte	0x00, 0xf4, 0x21, 0x00


	//----- nvinfo : EIATTR_KPARAM_INFO
	.align		4
.L_15:
        /*0038*/ 	.byte	0x04, 0x17
        /*003a*/ 	.short	(.L_17 - .L_16)
.L_16:
        /*003c*/ 	.word	0x00000000
        /*0040*/ 	.short	0x0000
        /*0042*/ 	.short	0x0000
        /*0044*/ 	.byte	0x00, 0xf4, 0x21, 0x00


	//----- nvinfo : EIATTR_SPARSE_MMA_MASK
	.align		4
.L_17:
        /*0048*/ 	.byte	0x03, 0x50
        /*004a*/ 	.short	0x0000


	//----- nvinfo : EIATTR_MAXREG_COUNT
	.align		4
        /*004c*/ 	.byte	0x03, 0x1b
        /*004e*/ 	.short	0x00ff


	//----- nvinfo : EIATTR_COOP_GROUP_MASK_REGIDS
	.align		4
        /*0050*/ 	.byte	0x04, 0x29
        /*0052*/ 	.short	(.L_19 - .L_18)


	//   ....[0]....
.L_18:
        /*0054*/ 	.word	0xffffffff


	//   ....[1]....
        /*0058*/ 	.word	0xffffffff


	//   ....[2]....
        /*005c*/ 	.word	0xffffffff


	//   ....[3]....
        /*0060*/ 	.word	0xffffffff


	//----- nvinfo : EIATTR_COOP_GROUP_INSTR_OFFSETS
	.align		4
.L_19:
        /*0064*/ 	.byte	0x04, 0x28
        /*0066*/ 	.short	(.L_21 - .L_20)


	//   ....[0]....
.L_20:
        /*0068*/ 	.word	0x00000220


	//   ....[1]....
        /*006c*/ 	.word	0x00000250


	//   ....[2]....
        /*0070*/ 	.word	0x00000270


	//   ....[3]....
        /*0074*/ 	.word	0x000002a0


	//----- nvinfo : EIATTR_EXIT_INSTR_OFFSETS
	.align		4
.L_21:
        /*0078*/ 	.byte	0x04, 0x1c
        /*007a*/ 	.short	(.L_23 - .L_22)


	//   ....[0]....
.L_22:
        /*007c*/ 	.word	0x000002d0


	//   ....[1]....
        /*0080*/ 	.word	0x00000300


	//----- nvinfo : EIATTR_REQNTID
	.align		4
.L_23:
        /*0084*/ 	.byte	0x04, 0x10
        /*0086*/ 	.short	(.L_25 - .L_24)
.L_24:
        /*0088*/ 	.word	0x00000040
        /*008c*/ 	.word	0x00000001
        /*0090*/ 	.word	0x00000001


	//----- nvinfo : EIATTR_CBANK_PARAM_SIZE
	.align		4
.L_25:
        /*0094*/ 	.byte	0x03, 0x19
        /*0096*/ 	.short	0x0018


	//----- nvinfo : EIATTR_PARAM_CBANK
	.align		4
        /*0098*/ 	.byte	0x04, 0x0a
        /*009a*/ 	.short	(.L_27 - .L_26)
	.align		4
.L_26:
        /*009c*/ 	.word	index@(.nv.constant0.triton_per_fused_mean_mul_sigmoid_17)
        /*00a0*/ 	.short	0x0210
        /*00a2*/ 	.short	0x0018


	//----- nvinfo : EIATTR_SW_WAR
	.align		4
.L_27:
        /*00a4*/ 	.byte	0x04, 0x36
        /*00a6*/ 	.short	(.L_29 - .L_28)
.L_28:
        /*00a8*/ 	.word	0x00000008
.L_29:


//--------------------- .nv.callgraph             --------------------------
	.section	.nv.callgraph,"",@"SHT_CUDA_CALLGRAPH"
	.align	4
	.sectionentsize	8
	.align		4
        /*0000*/ 	.word	0x00000000
	.align		4
        /*0004*/ 	.word	0xffffffff
	.align		4
        /*0008*/ 	.word	0x00000000
	.align		4
        /*000c*/ 	.word	0xfffffffe
	.align		4
        /*0010*/ 	.word	0x00000000
	.align		4
        /*0014*/ 	.word	0xfffffffd
	.align		4
        /*0018*/ 	.word	0x00000000
	.align		4
        /*001c*/ 	.word	0xfffffffc


//--------------------- .text.triton_per_fused_mean_mul_sigmoid_17 --------------------------
	.section	.text.triton_per_fused_mean_mul_sigmoid_17,"ax",@progbits
	.sectionflags	@"SHF_BARRIERS=1"
	.align	128
        .global         triton_per_fused_mean_mul_sigmoid_17
        .type           triton_per_fused_mean_mul_sigmoid_17,@function
        .size           triton_per_fused_mean_mul_sigmoid_17,(.L_x_1 - triton_per_fused_mean_mul_sigmoid_17)
        .other          triton_per_fused_mean_mul_sigmoid_17,@"STO_CUDA_ENTRY STV_DEFAULT"
triton_per_fused_mean_mul_sigmoid_17:
.text.triton_per_fused_mean_mul_sigmoid_17:
[----:B------:R-:W0:Y:S02]  /*0000*/  LDC R1, c[0x0][0x28] ;  /* 0x00000a00ff017b82 */ /* 0x000e240000000800 */
[----:B------:R-:W1:Y:S01]  /*0010*/  S2R R0, SR_CTAID.X ;  /* 0x0000000000007919 */ /* 0x000e620000002500 */
[----:B------:R-:W2:Y:S01]  /*0020*/  LDC.64 R2, c[0x0][0x218] ;  /* 0x00008600ff027b82 */ /* 0x000ea20000000a00 */
[----:B------:R-:W-:Y:S01]  /*0030*/  ULDC.64 UR4, c[0x0][0x208] ;  /* 0x0000820000047ab9 */ /* 0x000fe20000000a00 */
[----:B------:R-:W3:Y:S01]  /*0040*/  S2R R8, SR_TID.X ;  /* 0x0000000000087919 */ /* 0x000ee20000002100 */
[C---:B-1----:R-:W-:Y:S01]  /*0050*/  IMAD.HI R4, R0.reuse, 0x66666667, RZ ;  /* 0x6666666700047827 */ /* 0x042fe200078e02ff */
[----:B------:R-:W-:-:S04]  /*0060*/  ISETP.GE.AND P0, PT, R0, 0x500, PT ;  /* 0x000005000000780c */ /* 0x000fc80003f06270 */
[----:B------:R-:W-:-:S04]  /*0070*/  SHF.R.U32.HI R5, RZ, 0x1f, R4 ;  /* 0x0000001fff057819 */ /* 0x000fc80000011604 */
[----:B------:R-:W-:Y:S02]  /*0080*/  LEA.HI.SX32 R5, R4, R5, 0x19 ;  /* 0x0000000504057211 */ /* 0x000fe400078fcaff */
[----:B---3--:R-:W-:-:S03]  /*0090*/  LOP3.LUT R4, R8, 0xf, RZ, 0xc0, !PT ;  /* 0x0000000f08047812 */ /* 0x008fc600078ec0ff */
[----:B------:R-:W-:-:S04]  /*00a0*/  IMAD R7, R5, -0x140, R0 ;  /* 0xfffffec005077824 */ /* 0x000fc800078e0200 */
[----:B------:R-:W-:-:S04]  /*00b0*/  IMAD R4, R4, 0x140, R7 ;  /* 0x0000014004047824 */ /* 0x000fc800078e0207 */
[----:B------:R-:W-:Y:S01]  /*00c0*/  IMAD R5, R5, 0x1400, R4 ;  /* 0x0000140005057824 */ /* 0x000fe200078e0204 */
[----:B------:R-:W-:-:S03]  /*00d0*/  HFMA2.MMA R4, -RZ, RZ, 0, 0 ;  /* 0x00000000ff047435 */ /* 0x000fc600000001ff */
[----:B--2---:R-:W-:-:S07]  /*00e0*/  IMAD.WIDE R2, R5, 0x4, R2 ;  /* 0x0000000405027825 */ /* 0x004fce00078e0202 */
[----:B------:R1:W2:Y:S02]  /*00f0*/  @!P0 LDG.E R4, desc[UR4][R2.64] ;  /* 0x0000000402048981 */ /* 0x0002a4000c1e1900 */
[----:B-1----:R-:W-:Y:S01]  /*0100*/  MOV R3, 0x3e800000 ;  /* 0x3e80000000037802 */ /* 0x002fe20000000f00 */
[----:B------:R-:W-:Y:S01]  /*0110*/  BAR.SYNC.DEFER_BLOCKING 0x0 ;  /* 0x0000000000007b1d */ /* 0x000fe20000010000 */
[----:B--2---:R-:W-:-:S05]  /*0120*/  SEL R4, R4, RZ, !P0 ;  /* 0x000000ff04047207 */ /* 0x004fca0004000000 */
[----:B------:R-:W-:-:S04]  /*0130*/  FADD R5, RZ, -R4 ;  /* 0x80000004ff057221 */ /* 0x000fc80000000000 */
[----:B------:R-:W-:-:S05]  /*0140*/  FMUL R5, R5, 1.4426950216293334961 ;  /* 0x3fb8aa3b05057820 */ /* 0x000fca0000400000 */
[----:B------:R-:W-:-:S13]  /*0150*/  FSETP.GEU.AND P1, PT, R5, -126, PT ;  /* 0xc2fc00000500780b */ /* 0x000fda0003f2e000 */
[----:B------:R-:W-:-:S04]  /*0160*/  @!P1 FMUL R5, R5, 0.5 ;  /* 0x3f00000005059820 */ /* 0x000fc80000400000 */
[----:B------:R-:W1:Y:S02]  /*0170*/  MUFU.EX2 R6, R5 ;  /* 0x0000000500067308 */ /* 0x000e640000000800 */
[----:B-1----:R-:W-:-:S04]  /*0180*/  @!P1 FMUL R6, R6, R6 ;  /* 0x0000000606069220 */ /* 0x002fc80000400000 */
[----:B------:R-:W-:-:S05]  /*0190*/  FADD R6, R6, 1 ;  /* 0x3f80000006067421 */ /* 0x000fca0000000000 */
[----:B------:R-:W-:-:S04]  /*01a0*/  FSETP.GT.AND P1, PT, R6, 8.50705917302346158658e+37, PT ;  /* 0x7e8000000600780b */ /* 0x000fc80003f24000 */
[----:B------:R-:W-:-:S09]  /*01b0*/  FSEL R3, R3, 1, P1 ;  /* 0x3f80000003037808 */ /* 0x000fd20000800000 */
[----:B------:R-:W-:-:S06]  /*01c0*/  @P1 FMUL R6, R6, 0.25 ;  /* 0x3e80000006061820 */ /* 0x000fcc0000400000 */
[----:B------:R-:W1:Y:S02]  /*01d0*/  MUFU.RCP R6, R6 ;  /* 0x0000000600067308 */ /* 0x000e640000001000 */
[----:B-1----:R-:W-:-:S04]  /*01e0*/  FMUL R3, R6, R3 ;  /* 0x0000000306037220 */ /* 0x002fc80000400000 */
[----:B------:R-:W-:-:S05]  /*01f0*/  FMUL R3, R4, R3 ;  /* 0x0000000304037220 */ /* 0x000fca0000400000 */
[----:B------:R-:W-:Y:S02]  /*0200*/  FSEL R4, R3, RZ, !P0 ;  /* 0x000000ff03047208 */ /* 0x000fe40004000000 */
[----:B------:R-:W-:-:S03]  /*0210*/  LOP3.LUT P0, RZ, R8, 0x3f, RZ, 0xc0, !PT ;  /* 0x0000003f08ff7812 */ /* 0x000fc6000780c0ff */
[----:B------:R-:W1:Y:S01]  /*0220*/  SHFL.BFLY PT, R3, R4, 0x8, 0x1f ;  /* 0x0d001f0004037f89 */ /* 0x000e6200000e0000 */
[----:B------:R-:W-:Y:S01]  /*0230*/  ISETP.LT.AND P0, PT, R0, 0x500, !P0 ;  /* 0x000005000000780c */ /* 0x000fe20004701270 */
[----:B-1----:R-:W-:-:S05]  /*0240*/  FADD R5, R4, R3 ;  /* 0x0000000304057221 */ /* 0x002fca0000000000 */
[----:B------:R-:W1:Y:S02]  /*0250*/  SHFL.BFLY PT, R2, R5, 0x4, 0x1f ;  /* 0x0c801f0005027f89 */ /* 0x000e6400000e0000 */
[----:B-1----:R-:W-:-:S05]  /*0260*/  FADD R7, R5, R2 ;  /* 0x0000000205077221 */ /* 0x002fca0000000000 */
[----:B------:R-:W1:Y:S02]  /*0270*/  SHFL.BFLY PT, R2, R7, 0x2, 0x1f ;  /* 0x0c401f0007027f89 */ /* 0x000e6400000e0000 */
[----:B-1----:R-:W-:Y:S02]  /*0280*/  FADD R6, R7, R2 ;  /* 0x0000000207067221 */ /* 0x002fe40000000000 */
[----:B------:R-:W1:Y:S03]  /*0290*/  LDC.64 R2, c[0x0][0x210] ;  /* 0x00008400ff027b82 */ /* 0x000e660000000a00 */
[----:B------:R-:W2:Y:S01]  /*02a0*/  SHFL.BFLY PT, R9, R6, 0x1, 0x1f ;  /* 0x0c201f0006097f89 */ /* 0x000ea200000e0000 */
[----:B-1----:R-:W-:-:S04]  /*02b0*/  IMAD.WIDE R2, R0, 0x4, R2 ;  /* 0x0000000400027825 */ /* 0x002fc800078e0202 */
[----:B--2---:R-:W-:Y:S01]  /*02c0*/  FADD R9, R6, R9 ;  /* 0x0000000906097221 */ /* 0x004fe20000000000 */
[----:B------:R-:W-:Y:S06]  /*02d0*/  @!P0 EXIT ;  /* 0x000000000000894d */ /* 0x000fec0003800000 */
[----:B------:R-:W-:-:S05]  /*02e0*/  FMUL R9, R9, 0.0625 ;  /* 0x3d80000009097820 */ /* 0x000fca0000400000 */
[----:B------:R-:W-:Y:S01]  /*02f0*/  STG.E desc[UR4][R2.64], R9 ;  /* 0x0000000902007986 */ /* 0x000fe2000c101904 */
[----:B------:R-:W-:Y:S05]  /*0300*/  EXIT ;  /* 0x000000000000794d */ /* 0x000fea0003800000 */
.L_x_0:
[----:B------:R-:W-:-:S00]  /*0310*/  BRA `(.L_x_0) ;  /* 0xfffffffc00fc7947 */ /* 0x000fc0000383ffff */
[----:B------:R-:W-:-:S00]  /*0320*/  NOP ;  /* 0x0000000000007918 */ /* 0x000fc00000000000 */
        /* <DEDUP_REMOVED lines=13> */
.L_x_1:


//--------------------- .nv.constant0.triton_per_fused_mean_mul_sigmoid_17 --------------------------
	.section	.nv.constant0.triton_per_fused_mean_mul_sigmoid_17,"a",@progbits
	.sectionflags	@""
	.align	4
.nv.constant0.triton_per_fused_mean_mul_sigmoid_17:
	.zero		552
